	.headerflags	@"EF_CUDA_TEXMODE_UNIFIED EF_CUDA_64BIT_ADDRESS EF_CUDA_ACCELERATORS EF_CUDA_SM90 EF_CUDA_VIRTUAL_SM(EF_CUDA_SM90)"
	.elftype	@"ET_EXEC"


//--------------------- .nv.info                  --------------------------
	.section	.nv.info,"",@"SHT_CUDA_INFO"
	.align	4


	//----- nvinfo : EIATTR_REGCOUNT
	.align		4
        /*0000*/ 	.byte	0x04, 0x2f
        /*0002*/ 	.short	(.L_1 - .L_0)
	.align		4
.L_0:
        /*0004*/ 	.word	index@(triton_poi_fused_convolution_relu_10)
        /*0008*/ 	.word	0x0000000c


	//----- nvinfo : EIATTR_MIN_STACK_SIZE
	.align		4
.L_1:
        /*000c*/ 	.byte	0x04, 0x12
        /*000e*/ 	.short	(.L_3 - .L_2)
	.align		4
.L_2:
        /*0010*/ 	.word	index@(triton_poi_fused_convolution_relu_10)
        /*0014*/ 	.word	0x00000000


	//----- nvinfo : EIATTR_FRAME_SIZE
	.align		4
.L_3:
        /*0018*/ 	.byte	0x04, 0x11
        /*001a*/ 	.short	(.L_5 - .L_4)
	.align		4
.L_4:
        /*001c*/ 	.word	index@(triton_poi_fused_convolution_relu_10)
        /*0020*/ 	.word	0x00000000


	//----- nvinfo : EIATTR_MIN_STACK_SIZE
	.align		4
.L_5:
        /*0024*/ 	.byte	0x04, 0x12
        /*0026*/ 	.short	(.L_7 - .L_6)
	.align		4
.L_6:
        /*0028*/ 	.word	index@(triton_poi_fused_convolution_relu_10)
        /*002c*/ 	.word	0x00000000
.L_7:


//--------------------- .nv.info.triton_poi_fused_convolution_relu_10 --------------------------
	.section	.nv.info.triton_poi_fused_convolution_relu_10,"",@"SHT_CUDA_INFO"
	.sectionflags	@""
	.align	4


	//----- nvinfo : EIATTR_CUDA_API_VERSION
	.align		4
        /*0000*/ 	.byte	0x04, 0x37
        /*0002*/ 	.short	(.L_9 - .L_8)
.L_8:
        /*0004*/ 	.word	0x0000007c


	//----- nvinfo : EIATTR_KPARAM_INFO
	.align		4
.L_9:
        /*0008*/ 	.byte	0x04, 0x17
        /*000a*/ 	.short	(.L_11 - .L_10)
.L_10:
        /*000c*/ 	.word	0x00000000
        /*0010*/ 	.short	0x0002
        /*0012*/ 	.short	0x0010
        /*0014*/ 	.byte	0x00, 0xf0, 0x11, 0x00


	//----- nvinfo : EIATTR_KPARAM_INFO
	.align		4
.L_11:
        /*0018*/ 	.byte	0x04, 0x17
        /*001a*/ 	.short	(.L_13 - .L_12)
.L_12:
        /*001c*/ 	.word	0x00000000
        /*0020*/ 	.short	0x0001
        /*0022*/ 	.short	0x0008
        /*0024*/ 	.byte	0x00, 0xf4, 0x21, 0x00


	//----- nvinfo : EIATTR_KPARAM_INFO
	.align		4
.L_13:
        /*0028*/ 	.byte	0x04, 0x17
        /*002a*/ 	.short	(.L_15 - .L_14)
.L_14:
        /*002c*/ 	.word	0x00000000
        /*0030*/ 	.short	0x0000
        /*0032*/ 	.short	0x0000
        /*0034*/ 	.byte	0x00, 0xf4, 0x21, 0x00


	//----- nvinfo : EIATTR_SPARSE_MMA_MASK
	.align		4
.L_15:
        /*0038*/ 	.byte	0x03, 0x50
        /*003a*/ 	.short	0x0000


	//----- nvinfo : EIATTR_MAXREG_COUNT
	.align		4
        /*003c*/ 	.byte	0x03, 0x1b
        /*003e*/ 	.short	0x00ff


	//----- nvinfo : EIATTR_EXIT_INSTR_OFFSETS
	.align		4
        /*0040*/ 	.byte	0x04, 0x1c
        /*0042*/ 	.short	(.L_17 - .L_16)


	//   ....[0]....
.L_16:
        /*0044*/ 	.word	0x00000190


	//----- nvinfo : EIATTR_REQNTID
	.align		4
.L_17:
        /*0048*/ 	.byte	0x04, 0x10
        /*004a*/ 	.short	(.L_19 - .L_18)
.L_18:
        /*004c*/ 	.word	0x00000080
        /*0050*/ 	.word	0x00000001
        /*0054*/ 	.word	0x00000001


	//----- nvinfo : EIATTR_CBANK_PARAM_SIZE
	.align		4
.L_19:
        /*0058*/ 	.byte	0x03, 0x19
        /*005a*/ 	.short	0x0014


	//----- nvinfo : EIATTR_PARAM_CBANK
	.align		4
        /*005c*/ 	.byte	0x04, 0x0a
        /*005e*/ 	.short	(.L_21 - .L_20)
	.align		4
.L_20:
        /*0060*/ 	.word	index@(.nv.constant0.triton_poi_fused_convolution_relu_10)
        /*0064*/ 	.short	0x0210
        /*0066*/ 	.short	0x0014


	//----- nvinfo : EIATTR_SW_WAR
	.align		4
.L_21:
        /*0068*/ 	.byte	0x04, 0x36
        /*006a*/ 	.short	(.L_23 - .L_22)
.L_22:
        /*006c*/ 	.word	0x00000008
.L_23:


//--------------------- .nv.callgraph             --------------------------
	.section	.nv.callgraph,"",@"SHT_CUDA_CALLGRAPH"
	.align	4
	.sectionentsize	8
	.align		4
        /*0000*/ 	.word	0x00000000
	.align		4
        /*0004*/ 	.word	0xffffffff
	.align		4
        /*0008*/ 	.word	0x00000000
	.align		4
        /*000c*/ 	.word	0xfffffffe
	.align		4
        /*0010*/ 	.word	0x00000000
	.align		4
        /*0014*/ 	.word	0xfffffffd
	.align		4
        /*0018*/ 	.word	0x00000000
	.align		4
        /*001c*/ 	.word	0xfffffffc


//--------------------- .text.triton_poi_fused_convolution_relu_10 --------------------------
	.section	.text.triton_poi_fused_convolution_relu_10,"ax",@progbits
	.align	128
        .global         triton_poi_fused_convolution_relu_10
        .type           triton_poi_fused_convolution_relu_10,@function
        .size           triton_poi_fused_convolution_relu_10,(.L_x_1 - triton_poi_fused_convolution_relu_10)
        .other          triton_poi_fused_convolution_relu_10,@"STO_CUDA_ENTRY STV_DEFAULT"
triton_poi_fused_convolution_relu_10:
.text.triton_poi_fused_convolution_relu_10:
[----:B------:R-:W-:Y:S01]  /*0000*/  LDC R1, c[0x0][0x28] ;  /* 0x00000a00ff017b82 */ /* 0x000fe20000000800 */
[----:B------:R-:W1:Y:S07]  /*0010*/  S2R R0, SR_TID.X ;  /* 0x0000000000007919 */ /* 0x000e6e0000002100 */
[----:B------:R-:W2:Y:S01]  /*0020*/  LDC.64 R4, c[0x0][0x218] ;  /* 0x00008600ff047b82 */ /* 0x000ea20000000a00 */
[----:B------:R-:W-:Y:S01]  /*0030*/  ULDC.64 UR4, c[0x0][0x208] ;  /* 0x0000820000047ab9 */ /* 0x000fe20000000a00 */
[----:B------:R-:W3:Y:S06]  /*0040*/  S2R R7, SR_CTAID.X ;  /* 0x0000000000077919 */ /* 0x000eec0000002500 */
[----:B------:R-:W4:Y:S01]  /*0050*/  LDC.64 R2, c[0x0][0x210] ;  /* 0x00008400ff027b82 */ /* 0x000f220000000a00 */
[----:B-1----:R-:W-:Y:S01]  /*0060*/  IMAD.SHL.U32 R0, R0, 0x2, RZ ;  /* 0x0000000200007824 */ /* 0x002fe200078e00ff */
[----:B---3--:R-:W-:-:S04]  /*0070*/  SHF.R.S32.HI R6, RZ, 0x17, R7 ;  /* 0x00000017ff067819 */ /* 0x008fc80000011407 */
[----:B------:R-:W-:-:S05]  /*0080*/  LOP3.LUT R0, R0, 0xfe, RZ, 0xc0, !PT ;  /* 0x000000fe00007812 */ /* 0x000fca00078ec0ff */
[----:B------:R-:W-:Y:S01]  /*0090*/  IMAD R7, R7, 0x100, R0 ;  /* 0x0000010007077824 */ /* 0x000fe200078e0200 */
[----:B------:R-:W-:-:S03]  /*00a0*/  SGXT R0, R6, 0x1 ;  /* 0x000000010600781a */ /* 0x000fc60000000200 */
[----:B----4-:R-:W-:Y:S01]  /*00b0*/  IMAD.WIDE R2, R7, 0x4, R2 ;  /* 0x0000000407027825 */ /* 0x010fe200078e0202 */
[----:B------:R-:W-:-:S04]  /*00c0*/  LEA.HI R0, R0, R7, RZ, 0x4 ;  /* 0x0000000700007211 */ /* 0x000fc800078f20ff */
[----:B------:R-:W-:-:S05]  /*00d0*/  LOP3.LUT R0, R0, 0xfffffff0, RZ, 0xc0, !PT ;  /* 0xfffffff000007812 */ /* 0x000fca00078ec0ff */
[----:B------:R-:W-:Y:S02]  /*00e0*/  IMAD.IADD R9, R7, 0x1, -R0 ;  /* 0x0000000107097824 */ /* 0x000fe400078e0a00 */
[----:B------:R-:W3:Y:S02]  /*00f0*/  LDG.E.64 R6, desc[UR4][R2.64] ;  /* 0x0000000402067981 */ /* 0x000ee4000c1e1b00 */
[----:B--2---:R-:W-:-:S06]  /*0100*/  IMAD.WIDE R4, R9, 0x4, R4 ;  /* 0x0000000409047825 */ /* 0x004fcc00078e0204 */
[----:B------:R-:W3:Y:S02]  /*0110*/  LDG.E.EL.64 R4, desc[UR4][R4.64] ;  /* 0x0000000404047981 */ /* 0x000ee4000c2e1b00 */
[C---:B---3--:R-:W-:Y:S01]  /*0120*/  FSETP.GEU.AND P0, PT, R6.reuse, -R4, PT ;  /* 0x800000040600720b */ /* 0x048fe20003f0e000 */
[----:B------:R-:W-:Y:S01]  /*0130*/  FADD R6, R6, R4 ;  /* 0x0000000406067221 */ /* 0x000fe20000000000 */
[C---:B------:R-:W-:Y:S01]  /*0140*/  FADD R0, R7.reuse, R5 ;  /* 0x0000000507007221 */ /* 0x040fe20000000000 */
[----:B------:R-:W-:-:S03]  /*0150*/  FSETP.GEU.AND P1, PT, R7, -R5, PT ;  /* 0x800000050700720b */ /* 0x000fc60003f2e000 */
[----:B------:R-:W-:Y:S02]  /*0160*/  FSEL R6, R6, RZ, P0 ;  /* 0x000000ff06067208 */ /* 0x000fe40000000000 */
[----:B------:R-:W-:-:S05]  /*0170*/  FSEL R7, R0, RZ, P1 ;  /* 0x000000ff00077208 */ /* 0x000fca0000800000 */
[----:B------:R-:W-:Y:S01]  /*0180*/  STG.E.64 desc[UR4][R2.64], R6 ;  /* 0x0000000602007986 */ /* 0x000fe2000c101b04 */
[----:B------:R-:W-:Y:S05]  /*0190*/  EXIT ;  /* 0x000000000000794d */ /* 0x000fea0003800000 */
.L_x_0:
[----:B------:R-:W-:-:S00]  /*01a0*/  BRA `(.L_x_0) ;  /* 0xfffffffc00fc7947 */ /* 0x000fc0000383ffff */
[----:B------:R-:W-:-:S00]  /*01b0*/  NOP ;  /* 0x0000000000007918 */ /* 0x000fc00000000000 */
        /* <DEDUP_REMOVED lines=12> */
.L_x_1:


//--------------------- .nv.constant0.triton_poi_fused_convolution_relu_10 --------------------------
	.section	.nv.constant0.triton_poi_fused_convolution_relu_10,"a",@progbits
	.sectionflags	@""
	.align	4
.nv.constant0.triton_poi_fused_convolution_relu_10:
	.zero		548
